//
// Generated by NVIDIA NVVM Compiler
//
// Compiler Build ID: CL-36424714
// Cuda compilation tools, release 13.0, V13.0.88
// Based on NVVM 20.0.0
//

.version 9.0
.target sm_100
.address_size 64

	// .globl	_Z23Convert_FtFTensorKernelPfPhjj

.visible .entry _Z23Convert_FtFTensorKernelPfPhjj(
	.param .u64 .ptr .align 1 _Z23Convert_FtFTensorKernelPfPhjj_param_0,
	.param .u64 .ptr .align 1 _Z23Convert_FtFTensorKernelPfPhjj_param_1,
	.param .u32 _Z23Convert_FtFTensorKernelPfPhjj_param_2,
	.param .u32 _Z23Convert_FtFTensorKernelPfPhjj_param_3
)
{
	.reg .pred 	%p<4>;
	.reg .b32 	%r<17>;
	.reg .b32 	%f<3>;
	.reg .b64 	%rd<9>;

	ld.param.u64 	%rd1, [_Z23Convert_FtFTensorKernelPfPhjj_param_0];
	ld.param.u64 	%rd2, [_Z23Convert_FtFTensorKernelPfPhjj_param_1];
	ld.param.u32 	%r3, [_Z23Convert_FtFTensorKernelPfPhjj_param_2];
	ld.param.u32 	%r4, [_Z23Convert_FtFTensorKernelPfPhjj_param_3];
	mov.u32 	%r6, %ctaid.y;
	mov.u32 	%r7, %ntid.y;
	mov.u32 	%r8, %tid.y;
	mad.lo.s32 	%r9, %r6, %r7, %r8;
	mov.u32 	%r10, %ctaid.x;
	mov.u32 	%r11, %ntid.x;
	mov.u32 	%r12, %tid.x;
	mad.lo.s32 	%r2, %r10, %r11, %r12;
	setp.ge.u32 	%p1, %r2, %r3;
	setp.ge.u32 	%p2, %r9, %r4;
	or.pred  	%p3, %p1, %p2;
	@%p3 bra 	$L__BB0_2;
	cvta.to.global.u64 	%rd3, %rd1;
	cvta.to.global.u64 	%rd4, %rd2;
	mad.lo.s32 	%r13, %r3, %r9, %r2;
	cvt.u64.u32 	%rd5, %r13;
	mul.wide.u32 	%rd6, %r13, 4;
	add.s64 	%rd7, %rd3, %rd6;
	ld.global.f32 	%f1, [%rd7];
	mul.f32 	%f2, %f1, 0f437F0000;
	cvt.rzi.s32.f32 	%r14, %f2;
	min.s32 	%r15, %r14, 255;
	max.s32 	%r16, %r15, 0;
	add.s64 	%rd8, %rd4, %rd5;
	st.global.u8 	[%rd8], %r16;
$L__BB0_2:
	ret;

}


// ===== COMPILED SASS (sm_100) =====

	.target	sm_100

	.elftype	@"ET_EXEC"


//--------------------- .note.nv.tkinfo           --------------------------
	.section	.note.nv.tkinfo,"",@"SHT_NOTE"
	.sectionflags	@"SHF_NOTE_NV_TKINFO"
	.tkinfo
        /*0018*/ 	.word	0x00000002
        /*0030*/ 	.string	""
        /*0030*/ 	.string	"ptxas"
        /*0030*/ 	.string	"Cuda compilation tools, release 13.0, V13.0.88"
        /*0030*/ 	.string	"Build cuda_13.0.r13.0/compiler.36424714_0"
        /*0030*/ 	.string	"-arch sm_100 -m 64 "



//--------------------- .note.nv.cuinfo           --------------------------
	.section	.note.nv.cuinfo,"",@"SHT_NOTE"
	.sectionflags	@"SHF_NOTE_NV_CUINFO"
        /*0018*/ 	.short	0x0002
        /*001a*/ 	.short	0x0064
        /*001c*/ 	.short	0x0082
	.zero		2


//--------------------- .nv.info                  --------------------------
	.section	.nv.info,"",@"SHT_CUDA_INFO"
	.align	4


	//----- nvinfo : EIATTR_REGCOUNT
	.align		4
        /*0000*/ 	.byte	0x04, 0x2f
        /*0002*/ 	.short	(.L_1 - .L_0)
	.align		4
.L_0:
        /*0004*/ 	.word	index@(_Z23Convert_FtFTensorKernelPfPhjj)
        /*0008*/ 	.word	0x0000000a


	//----- nvinfo : EIATTR_FRAME_SIZE
	.align		4
.L_1:
        /*000c*/ 	.byte	0x04, 0x11
        /*000e*/ 	.short	(.L_3 - .L_2)
	.align		4
.L_2:
        /*0010*/ 	.word	index@(_Z23Convert_FtFTensorKernelPfPhjj)
        /*0014*/ 	.word	0x00000000


	//----- nvinfo : EIATTR_MIN_STACK_SIZE
	.align		4
.L_3:
        /*0018*/ 	.byte	0x04, 0x12
        /*001a*/ 	.short	(.L_5 - .L_4)
	.align		4
.L_4:
        /*001c*/ 	.word	index@(_Z23Convert_FtFTensorKernelPfPhjj)
        /*0020*/ 	.word	0x00000000
.L_5:


//--------------------- .nv.compat                --------------------------
	.section	.nv.compat,"",@"SHT_CUDA_COMPAT_INFO"
	.align	4
        /*0000*/ 	.byte	0x02, 0x09, 0x00, 0x00, 0x02, 0x02, 0x01, 0x00, 0x02, 0x05, 0x05, 0x00, 0x03, 0x07, 0x01, 0x01
        /*0010*/ 	.byte	0x02, 0x03, 0x00, 0x00, 0x02, 0x06, 0x01, 0x00, 0x04, 0x0b, 0x08, 0x00, 0x09, 0x00, 0x00, 0x00
        /*0020*/ 	.byte	0x00, 0x00, 0x00, 0x00


//--------------------- .nv.info._Z23Convert_FtFTensorKernelPfPhjj --------------------------
	.section	.nv.info._Z23Convert_FtFTensorKernelPfPhjj,"",@"SHT_CUDA_INFO"
	.sectionflags	@""
	.align	4


	//----- nvinfo : EIATTR_CUDA_API_VERSION
	.align		4
        /*0000*/ 	.byte	0x04, 0x37
        /*0002*/ 	.short	(.L_7 - .L_6)
.L_6:
        /*0004*/ 	.word	0x00000082


	//----- nvinfo : EIATTR_KPARAM_INFO
	.align		4
.L_7:
        /*0008*/ 	.byte	0x04, 0x17
        /*000a*/ 	.short	(.L_9 - .L_8)
.L_8:
        /*000c*/ 	.word	0x00000000
        /*0010*/ 	.short	0x0003
        /*0012*/ 	.short	0x0014
        /*0014*/ 	.byte	0x00, 0xf0, 0x11, 0x00


	//----- nvinfo : EIATTR_KPARAM_INFO
	.align		4
.L_9:
        /*0018*/ 	.byte	0x04, 0x17
        /*001a*/ 	.short	(.L_11 - .L_10)
.L_10:
        /*001c*/ 	.word	0x00000000
        /*0020*/ 	.short	0x0002
        /*0022*/ 	.short	0x0010
        /*0024*/ 	.byte	0x00, 0xf0, 0x11, 0x00


	//----- nvinfo : EIATTR_KPARAM_INFO
	.align		4
.L_11:
        /*0028*/ 	.byte	0x04, 0x17
        /*002a*/ 	.short	(.L_13 - .L_12)
.L_12:
        /*002c*/ 	.word	0x00000000
        /*0030*/ 	.short	0x0001
        /*0032*/ 	.short	0x0008
        /*0034*/ 	.byte	0x00, 0xf5, 0x21, 0x00


	//----- nvinfo : EIATTR_KPARAM_INFO
	.align		4
.L_13:
        /*0038*/ 	.byte	0x04, 0x17
        /*003a*/ 	.short	(.L_15 - .L_14)
.L_14:
        /*003c*/ 	.word	0x00000000
        /*0040*/ 	.short	0x0000
        /*0042*/ 	.short	0x0000
        /*0044*/ 	.byte	0x00, 0xf5, 0x21, 0x00


	//----- nvinfo : EIATTR_SPARSE_MMA_MASK
	.align		4
.L_15:
        /*0048*/ 	.byte	0x03, 0x50
        /*004a*/ 	.short	0x0000


	//----- nvinfo : EIATTR_MAXREG_COUNT
	.align		4
        /*004c*/ 	.byte	0x03, 0x1b
        /*004e*/ 	.short	0x00ff


	//----- nvinfo : EIATTR_MERCURY_ISA_VERSION
	.align		4
        /*0050*/ 	.byte	0x03, 0x5f
        /*0052*/ 	.short	0x0101


	//----- nvinfo : EIATTR_VRC_CTA_INIT_COUNT
	.align		4
        /*0054*/ 	.byte	0x02, 0x4a
	.zero		1
	.zero		1


	//----- nvinfo : EIATTR_EXIT_INSTR_OFFSETS
	.align		4
        /*0058*/ 	.byte	0x04, 0x1c
        /*005a*/ 	.short	(.L_17 - .L_16)


	//   ....[0]....
.L_16:
        /*005c*/ 	.word	0x000000c0


	//   ....[1]....
        /*0060*/ 	.word	0x00000190


	//----- nvinfo : EIATTR_CBANK_PARAM_SIZE
	.align		4
.L_17:
        /*0064*/ 	.byte	0x03, 0x19
        /*0066*/ 	.short	0x0018


	//----- nvinfo : EIATTR_PARAM_CBANK
	.align		4
        /*0068*/ 	.byte	0x04, 0x0a
        /*006a*/ 	.short	(.L_19 - .L_18)
	.align		4
.L_18:
        /*006c*/ 	.word	index@(.nv.constant0._Z23Convert_FtFTensorKernelPfPhjj)
        /*0070*/ 	.short	0x0380
        /*0072*/ 	.short	0x0018


	//----- nvinfo : EIATTR_SW_WAR
	.align		4
.L_19:
        /*0074*/ 	.byte	0x04, 0x36
        /*0076*/ 	.short	(.L_21 - .L_20)
.L_20:
        /*0078*/ 	.word	0x00000008
.L_21:


//--------------------- .nv.callgraph             --------------------------
	.section	.nv.callgraph,"",@"SHT_CUDA_CALLGRAPH"
	.align	4
	.sectionentsize	8
	.align		4
        /*0000*/ 	.word	0x00000000
	.align		4
        /*0004*/ 	.word	0xffffffff
	.align		4
        /*0008*/ 	.word	0x00000000
	.align		4
        /*000c*/ 	.word	0xfffffffe
	.align		4
        /*0010*/ 	.word	0x00000000
	.align		4
        /*0014*/ 	.word	0xfffffffd
	.align		4
        /*0018*/ 	.word	0x00000000
	.align		4
        /*001c*/ 	.word	0xfffffffc


//--------------------- .text._Z23Convert_FtFTensorKernelPfPhjj --------------------------
	.section	.text._Z23Convert_FtFTensorKernelPfPhjj,"ax",@progbits
	.align	128
        .global         _Z23Convert_FtFTensorKernelPfPhjj
        .type           _Z23Convert_FtFTensorKernelPfPhjj,@function
        .size           _Z23Convert_FtFTensorKernelPfPhjj,(.L_x_1 - _Z23Convert_FtFTensorKernelPfPhjj)
        .other          _Z23Convert_FtFTensorKernelPfPhjj,@"STO_CUDA_ENTRY STV_DEFAULT"
_Z23Convert_FtFTensorKernelPfPhjj:
.text._Z23Convert_FtFTensorKernelPfPhjj:
[----:B------:R-:W-:Y:S01]  /*0000*/  LDC R1, c[0x0][0x37c] ;  /* 0x0000df00ff017b82 */ /* 0x000fe20000000800 */
[----:B------:R-:W0:Y:S07]  /*0010*/  S2R R3, SR_TID.Y ;  /* 0x0000000000037919 */ /* 0x000e2e0000002200 */
[----:B------:R-:W0:Y:S01]  /*0020*/  S2UR UR4, SR_CTAID.Y ;  /* 0x00000000000479c3 */ /* 0x000e220000002600 */
[----:B------:R-:W1:Y:S01]  /*0030*/  LDCU.64 UR6, c[0x0][0x390] ;  /* 0x00007200ff0677ac */ /* 0x000e620008000a00 */
[----:B------:R-:W2:Y:S06]  /*0040*/  S2R R2, SR_TID.X ;  /* 0x0000000000027919 */ /* 0x000eac0000002100 */
[----:B------:R-:W0:Y:S08]  /*0050*/  LDC R0, c[0x0][0x364] ;  /* 0x0000d900ff007b82 */ /* 0x000e300000000800 */
[----:B------:R-:W2:Y:S08]  /*0060*/  S2UR UR5, SR_CTAID.X ;  /* 0x00000000000579c3 */ /* 0x000eb00000002500 */
[----:B------:R-:W2:Y:S01]  /*0070*/  LDC R5, c[0x0][0x360] ;  /* 0x0000d800ff057b82 */ /* 0x000ea20000000800 */
[----:B0-----:R-:W-:-:S05]  /*0080*/  IMAD R0, R0, UR4, R3 ;  /* 0x0000000400007c24 */ /* 0x001fca000f8e0203 */
[----:B-1----:R-:W-:Y:S01]  /*0090*/  ISETP.GE.U32.AND P0, PT, R0, UR7, PT ;  /* 0x0000000700007c0c */ /* 0x002fe2000bf06070 */
[----:B--2---:R-:W-:-:S05]  /*00a0*/  IMAD R5, R5, UR5, R2 ;  /* 0x0000000505057c24 */ /* 0x004fca000f8e0202 */
[----:B------:R-:W-:-:S13]  /*00b0*/  ISETP.GE.U32.OR P0, PT, R5, UR6, P0 ;  /* 0x0000000605007c0c */ /* 0x000fda0008706470 */
[----:B------:R-:W-:Y:S05]  /*00c0*/  @P0 EXIT ;  /* 0x000000000000094d */ /* 0x000fea0003800000 */
[----:B------:R-:W0:Y:S01]  /*00d0*/  LDC.64 R2, c[0x0][0x380] ;  /* 0x0000e000ff027b82 */ /* 0x000e220000000a00 */
[----:B------:R-:W1:Y:S01]  /*00e0*/  LDCU.64 UR4, c[0x0][0x358] ;  /* 0x00006b00ff0477ac */ /* 0x000e620008000a00 */
[----:B------:R-:W-:Y:S01]  /*00f0*/  IMAD R5, R0, UR6, R5 ;  /* 0x0000000600057c24 */ /* 0x000fe2000f8e0205 */
[----:B------:R-:W2:Y:S03]  /*0100*/  LDCU.64 UR8, c[0x0][0x388] ;  /* 0x00007100ff0877ac */ /* 0x000ea60008000a00 */
[----:B0-----:R-:W-:-:S06]  /*0110*/  IMAD.WIDE.U32 R2, R5, 0x4, R2 ;  /* 0x0000000405027825 */ /* 0x001fcc00078e0002 */
[----:B-1----:R-:W3:Y:S01]  /*0120*/  LDG.E R2, desc[UR4][R2.64] ;  /* 0x0000000402027981 */ /* 0x002ee2000c1e1900 */
[----:B--2---:R-:W-:-:S04]  /*0130*/  IADD3 R4, P0, PT, R5, UR8, RZ ;  /* 0x0000000805047c10 */ /* 0x004fc8000ff1e0ff */
[----:B------:R-:W-:Y:S01]  /*0140*/  IADD3.X R5, PT, PT, RZ, UR9, RZ, P0, !PT ;  /* 0x00000009ff057c10 */ /* 0x000fe200087fe4ff */
[----:B---3--:R-:W-:-:S06]  /*0150*/  FMUL R0, R2, 255 ;  /* 0x437f000002007820 */ /* 0x008fcc0000400000 */
[----:B------:R-:W0:Y:S02]  /*0160*/  F2I.TRUNC.NTZ R0, R0 ;  /* 0x0000000000007305 */ /* 0x000e24000020f100 */
[----:B0-----:R-:W-:-:S05]  /*0170*/  VIMNMX.RELU R7, PT, PT, R0, 0xff, PT ;  /* 0x000000ff00077848 */ /* 0x001fca0003fe1100 */
[----:B------:R-:W-:Y:S01]  /*0180*/  STG.E.U8 desc[UR4][R4.64], R7 ;  /* 0x0000000704007986 */ /* 0x000fe2000c101104 */
[----:B------:R-:W-:Y:S05]  /*0190*/  EXIT ;  /* 0x000000000000794d */ /* 0x000fea0003800000 */
.L_x_0:
[----:B------:R-:W-:-:S00]  /*01a0*/  BRA `(.L_x_0) ;  /* 0xfffffffc00fc7947 */ /* 0x000fc0000383ffff */
[----:B------:R-:W-:-:S00]  /*01b0*/  NOP ;  /* 0x0000000000007918 */ /* 0x000fc00000000000 */
        /* <DEDUP_REMOVED lines=12> */
.L_x_1:


//--------------------- .nv.shared.reserved.0     --------------------------
	.section	.nv.shared.reserved.0,"aw",@nobits
	.weak		__nv_reservedSMEM_offset_0_alias
	.size		__nv_reservedSMEM_offset_0_alias, 0, 64
	.other		__nv_reservedSMEM_offset_0_alias,@"STO_CUDA_RESERVED_SHARED STV_DEFAULT"
__nv_reservedSMEM_offset_0_alias:
	.zero		0
	.zero		64


//--------------------- .nv.constant0._Z23Convert_FtFTensorKernelPfPhjj --------------------------
	.section	.nv.constant0._Z23Convert_FtFTensorKernelPfPhjj,"a",@progbits
	.sectionflags	@""
	.align	4
.nv.constant0._Z23Convert_FtFTensorKernelPfPhjj:
	.zero		920


//--------------------- SYMBOLS --------------------------

	.type		.nv.reservedSmem.offset0,@object
	.size		.nv.reservedSmem.offset0,0x4
